	.headerflags	@"EF_CUDA_TEXMODE_UNIFIED EF_CUDA_64BIT_ADDRESS EF_CUDA_ACCELERATORS EF_CUDA_SM90 EF_CUDA_VIRTUAL_SM(EF_CUDA_SM90)"
	.elftype	@"ET_EXEC"


//--------------------- .nv.info                  --------------------------
	.section	.nv.info,"",@"SHT_CUDA_INFO"
	.align	4


	//----- nvinfo : EIATTR_REGCOUNT
	.align		4
        /*0000*/ 	.byte	0x04, 0x2f
        /*0002*/ 	.short	(.L_1 - .L_0)
	.align		4
.L_0:
        /*0004*/ 	.word	index@(triton_poi_fused__softmax_2)
        /*0008*/ 	.word	0x0000000e


	//----- nvinfo : EIATTR_MIN_STACK_SIZE
	.align		4
.L_1:
        /*000c*/ 	.byte	0x04, 0x12
        /*000e*/ 	.short	(.L_3 - .L_2)
	.align		4
.L_2:
        /*0010*/ 	.word	index@(triton_poi_fused__softmax_2)
        /*0014*/ 	.word	0x00000000


	//----- nvinfo : EIATTR_FRAME_SIZE
	.align		4
.L_3:
        /*0018*/ 	.byte	0x04, 0x11
        /*001a*/ 	.short	(.L_5 - .L_4)
	.align		4
.L_4:
        /*001c*/ 	.word	index@(triton_poi_fused__softmax_2)
        /*0020*/ 	.word	0x00000000


	//----- nvinfo : EIATTR_MIN_STACK_SIZE
	.align		4
.L_5:
        /*0024*/ 	.byte	0x04, 0x12
        /*0026*/ 	.short	(.L_7 - .L_6)
	.align		4
.L_6:
        /*0028*/ 	.word	index@(triton_poi_fused__softmax_2)
        /*002c*/ 	.word	0x00000000
.L_7:


//--------------------- .nv.info.triton_poi_fused__softmax_2 --------------------------
	.section	.nv.info.triton_poi_fused__softmax_2,"",@"SHT_CUDA_INFO"
	.sectionflags	@""
	.align	4


	//----- nvinfo : EIATTR_CUDA_API_VERSION
	.align		4
        /*0000*/ 	.byte	0x04, 0x37
        /*0002*/ 	.short	(.L_9 - .L_8)
.L_8:
        /*0004*/ 	.word	0x0000007c


	//----- nvinfo : EIATTR_KPARAM_INFO
	.align		4
.L_9:
        /*0008*/ 	.byte	0x04, 0x17
        /*000a*/ 	.short	(.L_11 - .L_10)
.L_10:
        /*000c*/ 	.word	0x00000000
        /*0010*/ 	.short	0x0002
        /*0012*/ 	.short	0x0010
        /*0014*/ 	.byte	0x00, 0xf0, 0x11, 0x00


	//----- nvinfo : EIATTR_KPARAM_INFO
	.align		4
.L_11:
        /*0018*/ 	.byte	0x04, 0x17
        /*001a*/ 	.short	(.L_13 - .L_12)
.L_12:
        /*001c*/ 	.word	0x00000000
        /*0020*/ 	.short	0x0001
        /*0022*/ 	.short	0x0008
        /*0024*/ 	.byte	0x00, 0xf4, 0x21, 0x00


	//----- nvinfo : EIATTR_KPARAM_INFO
	.align		4
.L_13:
        /*0028*/ 	.byte	0x04, 0x17
        /*002a*/ 	.short	(.L_15 - .L_14)
.L_14:
        /*002c*/ 	.word	0x00000000
        /*0030*/ 	.short	0x0000
        /*0032*/ 	.short	0x0000
        /*0034*/ 	.byte	0x00, 0xf4, 0x21, 0x00


	//----- nvinfo : EIATTR_SPARSE_MMA_MASK
	.align		4
.L_15:
        /*0038*/ 	.byte	0x03, 0x50
        /*003a*/ 	.short	0x0000


	//----- nvinfo : EIATTR_MAXREG_COUNT
	.align		4
        /*003c*/ 	.byte	0x03, 0x1b
        /*003e*/ 	.short	0x00ff


	//----- nvinfo : EIATTR_EXIT_INSTR_OFFSETS
	.align		4
        /*0040*/ 	.byte	0x04, 0x1c
        /*0042*/ 	.short	(.L_17 - .L_16)


	//   ....[0]....
.L_16:
        /*0044*/ 	.word	0x00000240


	//   ....[1]....
        /*0048*/ 	.word	0x00000260


	//----- nvinfo : EIATTR_REQNTID
	.align		4
.L_17:
        /*004c*/ 	.byte	0x04, 0x10
        /*004e*/ 	.short	(.L_19 - .L_18)
.L_18:
        /*0050*/ 	.word	0x00000080
        /*0054*/ 	.word	0x00000001
        /*0058*/ 	.word	0x00000001


	//----- nvinfo : EIATTR_CBANK_PARAM_SIZE
	.align		4
.L_19:
        /*005c*/ 	.byte	0x03, 0x19
        /*005e*/ 	.short	0x0014


	//----- nvinfo : EIATTR_PARAM_CBANK
	.align		4
        /*0060*/ 	.byte	0x04, 0x0a
        /*0062*/ 	.short	(.L_21 - .L_20)
	.align		4
.L_20:
        /*0064*/ 	.word	index@(.nv.constant0.triton_poi_fused__softmax_2)
        /*0068*/ 	.short	0x0210
        /*006a*/ 	.short	0x0014


	//----- nvinfo : EIATTR_SW_WAR
	.align		4
.L_21:
        /*006c*/ 	.byte	0x04, 0x36
        /*006e*/ 	.short	(.L_23 - .L_22)
.L_22:
        /*0070*/ 	.word	0x00000008
.L_23:


//--------------------- .nv.callgraph             --------------------------
	.section	.nv.callgraph,"",@"SHT_CUDA_CALLGRAPH"
	.align	4
	.sectionentsize	8
	.align		4
        /*0000*/ 	.word	0x00000000
	.align		4
        /*0004*/ 	.word	0xffffffff
	.align		4
        /*0008*/ 	.word	0x00000000
	.align		4
        /*000c*/ 	.word	0xfffffffe
	.align		4
        /*0010*/ 	.word	0x00000000
	.align		4
        /*0014*/ 	.word	0xfffffffd
	.align		4
        /*0018*/ 	.word	0x00000000
	.align		4
        /*001c*/ 	.word	0xfffffffc


//--------------------- .text.triton_poi_fused__softmax_2 --------------------------
	.section	.text.triton_poi_fused__softmax_2,"ax",@progbits
	.align	128
        .global         triton_poi_fused__softmax_2
        .type           triton_poi_fused__softmax_2,@function
        .size           triton_poi_fused__softmax_2,(.L_x_1 - triton_poi_fused__softmax_2)
        .other          triton_poi_fused__softmax_2,@"STO_CUDA_ENTRY STV_DEFAULT"
triton_poi_fused__softmax_2:
.text.triton_poi_fused__softmax_2:
[----:B------:R-:W0:Y:S02]  /*0000*/  LDC R1, c[0x0][0x28] ;  /* 0x00000a00ff017b82 */ /* 0x000e240000000800 */
[----:B------:R-:W1:Y:S01]  /*0010*/  S2R R0, SR_TID.X ;  /* 0x0000000000007919 */ /* 0x000e620000002100 */
[----:B------:R-:W2:Y:S01]  /*0020*/  LDC.64 R2, c[0x0][0x210] ;  /* 0x00008400ff027b82 */ /* 0x000ea20000000a00 */
[----:B------:R-:W-:Y:S01]  /*0030*/  CS2R R6, SRZ ;  /* 0x0000000000067805 */ /* 0x000fe2000001ff00 */
[----:B------:R-:W-:Y:S01]  /*0040*/  ULDC.64 UR4, c[0x0][0x208] ;  /* 0x0000820000047ab9 */ /* 0x000fe20000000a00 */
[----:B------:R-:W3:Y:S01]  /*0050*/  S2R R9, SR_CTAID.X ;  /* 0x0000000000097919 */ /* 0x000ee20000002500 */
[----:B------:R-:W-:Y:S02]  /*0060*/  MOV R8, RZ ;  /* 0x000000ff00087202 */ /* 0x000fe40000000f00 */
[----:B-1----:R-:W-:Y:S02]  /*0070*/  LOP3.LUT R0, R0, 0x7f, RZ, 0xc0, !PT ;  /* 0x0000007f00007812 */ /* 0x002fe400078ec0ff */
[----:B---3--:R-:W-:Y:S02]  /*0080*/  SHF.R.S32.HI R4, RZ, 0x18, R9 ;  /* 0x00000018ff047819 */ /* 0x008fe40000011409 */
[----:B------:R-:W-:-:S02]  /*0090*/  LEA R9, R9, R0, 0x7 ;  /* 0x0000000009097211 */ /* 0x000fc400078e38ff */
[----:B------:R-:W-:Y:S02]  /*00a0*/  SGXT R0, R4, 0x1 ;  /* 0x000000010400781a */ /* 0x000fe40000000200 */
[----:B------:R-:W-:Y:S02]  /*00b0*/  ISETP.GE.AND P2, PT, R9, 0x100, PT ;  /* 0x000001000900780c */ /* 0x000fe40003f46270 */
[----:B------:R-:W-:-:S04]  /*00c0*/  LEA.HI R0, R0, R9, RZ, 0x2 ;  /* 0x0000000900007211 */ /* 0x000fc800078f10ff */
[----:B------:R-:W-:Y:S01]  /*00d0*/  LOP3.LUT R5, R0, 0xfffffffc, RZ, 0xc0, !PT ;  /* 0xfffffffc00057812 */ /* 0x000fe200078ec0ff */
[----:B------:R-:W-:-:S04]  /*00e0*/  HFMA2.MMA R0, -RZ, RZ, 0, 0 ;  /* 0x00000000ff007435 */ /* 0x000fc800000001ff */
[----:B--2---:R-:W-:-:S05]  /*00f0*/  IMAD.WIDE R4, R5, 0x4, R2 ;  /* 0x0000000405047825 */ /* 0x004fca00078e0202 */
[----:B------:R-:W2:Y:S04]  /*0100*/  @!P2 LDG.E.EL R7, desc[UR4][R4.64+0x4] ;  /* 0x000004040407a981 */ /* 0x000ea8000c2e1900 */
[----:B------:R-:W2:Y:S04]  /*0110*/  @!P2 LDG.E.EL R0, desc[UR4][R4.64] ;  /* 0x000000040400a981 */ /* 0x000ea8000c2e1900 */
[----:B------:R-:W3:Y:S04]  /*0120*/  @!P2 LDG.E.EL R6, desc[UR4][R4.64+0x8] ;  /* 0x000008040406a981 */ /* 0x000ee8000c2e1900 */
[----:B------:R-:W4:Y:S01]  /*0130*/  @!P2 LDG.E.EL R8, desc[UR4][R4.64+0xc] ;  /* 0x00000c040408a981 */ /* 0x000f22000c2e1900 */
[----:B------:R-:W-:Y:S01]  /*0140*/  HFMA2.MMA R11, -RZ, RZ, 0, 0 ;  /* 0x00000000ff0b7435 */ /* 0x000fe200000001ff */
[----:B------:R-:W-:-:S09]  /*0150*/  IMAD.WIDE R2, R9, 0x4, R2 ;  /* 0x0000000409027825 */ /* 0x000fd200078e0202 */
[----:B------:R-:W5:Y:S01]  /*0160*/  @!P2 LDG.E R11, desc[UR4][R2.64] ;  /* 0x00000004020ba981 */ /* 0x000f62000c1e1900 */
[----:B--2---:R-:W-:-:S04]  /*0170*/  FADD R7, R7, R0 ;  /* 0x0000000007077221 */ /* 0x004fc80000000000 */
[----:B---3--:R-:W-:-:S04]  /*0180*/  FADD R7, R7, R6 ;  /* 0x0000000607077221 */ /* 0x008fc80000000000 */
[----:B----4-:R-:W-:Y:S02]  /*0190*/  FADD R8, R7, R8 ;  /* 0x0000000807087221 */ /* 0x010fe40000000000 */
[----:B------:R-:W1:Y:S03]  /*01a0*/  LDC.64 R6, c[0x0][0x218] ;  /* 0x00008600ff067b82 */ /* 0x000e660000000a00 */
[C---:B------:R-:W-:Y:S02]  /*01b0*/  FSETP.GT.AND P0, PT, |R8|.reuse, 8.50705917302346158658e+37, PT ;  /* 0x7e8000000800780b */ /* 0x040fe40003f04200 */
[----:B------:R-:W-:-:S11]  /*01c0*/  FSETP.GEU.AND P1, PT, |R8|, 1.175494350822287508e-38, PT ;  /* 0x008000000800780b */ /* 0x000fd60003f2e200 */
[----:B------:R-:W-:-:S04]  /*01d0*/  @P0 FMUL R8, R8, 0.25 ;  /* 0x3e80000008080820 */ /* 0x000fc80000400000 */
[----:B------:R-:W-:-:S06]  /*01e0*/  @!P1 FMUL R8, R8, 16777216 ;  /* 0x4b80000008089820 */ /* 0x000fcc0000400000 */
[----:B------:R-:W2:Y:S01]  /*01f0*/  MUFU.RCP R8, R8 ;  /* 0x0000000800087308 */ /* 0x000ea20000001000 */
[----:B-----5:R-:W-:-:S04]  /*0200*/  @P0 FMUL R11, R11, 0.25 ;  /* 0x3e8000000b0b0820 */ /* 0x020fc80000400000 */
[----:B------:R-:W-:Y:S01]  /*0210*/  @!P1 FMUL R11, R11, 16777216 ;  /* 0x4b8000000b0b9820 */ /* 0x000fe20000400000 */
[----:B-1----:R-:W-:-:S04]  /*0220*/  IMAD.WIDE R2, R9, 0x4, R6 ;  /* 0x0000000409027825 */ /* 0x002fc800078e0206 */
[----:B--2---:R-:W-:Y:S01]  /*0230*/  FMUL R11, R8, R11 ;  /* 0x0000000b080b7220 */ /* 0x004fe20000400000 */
[----:B------:R-:W-:Y:S06]  /*0240*/  @P2 EXIT ;  /* 0x000000000000294d */ /* 0x000fec0003800000 */
[----:B------:R-:W-:Y:S01]  /*0250*/  STG.E desc[UR4][R2.64], R11 ;  /* 0x0000000b02007986 */ /* 0x000fe2000c101904 */
[----:B------:R-:W-:Y:S05]  /*0260*/  EXIT ;  /* 0x000000000000794d */ /* 0x000fea0003800000 */
.L_x_0:
[----:B------:R-:W-:-:S00]  /*0270*/  BRA `(.L_x_0) ;  /* 0xfffffffc00fc7947 */ /* 0x000fc0000383ffff */
[----:B------:R-:W-:-:S00]  /*0280*/  NOP ;  /* 0x0000000000007918 */ /* 0x000fc00000000000 */
[----:B------:R-:W-:-:S00]  /*0290*/  NOP ;  /* 0x0000000000007918 */ /* 0x000fc00000000000 */
[----:B------:R-:W-:-:S00]  /*02a0*/  NOP ;  /* 0x0000000000007918 */ /* 0x000fc00000000000 */
[----:B------:R-:W-:-:S00]  /*02b0*/  NOP ;  /* 0x0000000000007918 */ /* 0x000fc00000000000 */
[----:B------:R-:W-:-:S00]  /*02c0*/  NOP ;  /* 0x0000000000007918 */ /* 0x000fc00000000000 */
[----:B------:R-:W-:-:S00]  /*02d0*/  NOP ;  /* 0x0000000000007918 */ /* 0x000fc00000000000 */
[----:B------:R-:W-:-:S00]  /*02e0*/  NOP ;  /* 0x0000000000007918 */ /* 0x000fc00000000000 */
[----:B------:R-:W-:-:S00]  /*02f0*/  NOP ;  /* 0x0000000000007918 */ /* 0x000fc00000000000 */
.L_x_1:


//--------------------- .nv.constant0.triton_poi_fused__softmax_2 --------------------------
	.section	.nv.constant0.triton_poi_fused__softmax_2,"a",@progbits
	.sectionflags	@""
	.align	4
.nv.constant0.triton_poi_fused__softmax_2:
	.zero		548
